	.headerflags	@"EF_CUDA_TEXMODE_UNIFIED EF_CUDA_64BIT_ADDRESS EF_CUDA_ACCELERATORS EF_CUDA_SM90 EF_CUDA_VIRTUAL_SM(EF_CUDA_SM90)"
	.elftype	@"ET_EXEC"


//--------------------- .nv.info                  --------------------------
	.section	.nv.info,"",@"SHT_CUDA_INFO"
	.align	4


	//----- nvinfo : EIATTR_REGCOUNT
	.align		4
        /*0000*/ 	.byte	0x04, 0x2f
        /*0002*/ 	.short	(.L_3 - .L_2)
	.align		4
.L_2:
        /*0004*/ 	.word	index@(triton_poi_fused__native_batch_norm_legit_no_training_hardtanh_8)
        /*0008*/ 	.word	0x00000012


	//----- nvinfo : EIATTR_MIN_STACK_SIZE
	.align		4
.L_3:
        /*000c*/ 	.byte	0x04, 0x12
        /*000e*/ 	.short	(.L_5 - .L_4)
	.align		4
.L_4:
        /*0010*/ 	.word	index@(triton_poi_fused__native_batch_norm_legit_no_training_hardtanh_8)
        /*0014*/ 	.word	0x00000000


	//----- nvinfo : EIATTR_FRAME_SIZE
	.align		4
.L_5:
        /*0018*/ 	.byte	0x04, 0x11
        /*001a*/ 	.short	(.L_7 - .L_6)
	.align		4
.L_6:
        /*001c*/ 	.word	index@(triton_poi_fused__native_batch_norm_legit_no_training_hardtanh_8)
        /*0020*/ 	.word	0x00000000


	//----- nvinfo : EIATTR_MIN_STACK_SIZE
	.align		4
.L_7:
        /*0024*/ 	.byte	0x04, 0x12
        /*0026*/ 	.short	(.L_9 - .L_8)
	.align		4
.L_8:
        /*0028*/ 	.word	index@(triton_poi_fused__native_batch_norm_legit_no_training_hardtanh_8)
        /*002c*/ 	.word	0x00000000
.L_9:


//--------------------- .nv.info.triton_poi_fused__native_batch_norm_legit_no_training_hardtanh_8 --------------------------
	.section	.nv.info.triton_poi_fused__native_batch_norm_legit_no_training_hardtanh_8,"",@"SHT_CUDA_INFO"
	.sectionflags	@""
	.align	4


	//----- nvinfo : EIATTR_CUDA_API_VERSION
	.align		4
        /*0000*/ 	.byte	0x04, 0x37
        /*0002*/ 	.short	(.L_11 - .L_10)
.L_10:
        /*0004*/ 	.word	0x0000007c


	//----- nvinfo : EIATTR_KPARAM_INFO
	.align		4
.L_11:
        /*0008*/ 	.byte	0x04, 0x17
        /*000a*/ 	.short	(.L_13 - .L_12)
.L_12:
        /*000c*/ 	.word	0x00000000
        /*0010*/ 	.short	0x0006
        /*0012*/ 	.short	0x0030
        /*0014*/ 	.byte	0x00, 0xf0, 0x11, 0x00


	//----- nvinfo : EIATTR_KPARAM_INFO
	.align		4
.L_13:
        /*0018*/ 	.byte	0x04, 0x17
        /*001a*/ 	.short	(.L_15 - .L_14)
.L_14:
        /*001c*/ 	.word	0x00000000
        /*0020*/ 	.short	0x0005
        /*0022*/ 	.short	0x0028
        /*0024*/ 	.byte	0x00, 0xf4, 0x21, 0x00


	//----- nvinfo : EIATTR_KPARAM_INFO
	.align		4
.L_15:
        /*0028*/ 	.byte	0x04, 0x17
        /*002a*/ 	.short	(.L_17 - .L_16)
.L_16:
        /*002c*/ 	.word	0x00000000
        /*0030*/ 	.short	0x0004
        /*0032*/ 	.short	0x0020
        /*0034*/ 	.byte	0x00, 0xf4, 0x21, 0x00


	//----- nvinfo : EIATTR_KPARAM_INFO
	.align		4
.L_17:
        /*0038*/ 	.byte	0x04, 0x17
        /*003a*/ 	.short	(.L_19 - .L_18)
.L_18:
        /*003c*/ 	.word	0x00000000
        /*0040*/ 	.short	0x0003
        /*0042*/ 	.short	0x0018
        /*0044*/ 	.byte	0x00, 0xf4, 0x21, 0x00


	//----- nvinfo : EIATTR_KPARAM_INFO
	.align		4
.L_19:
        /*0048*/ 	.byte	0x04, 0x17
        /*004a*/ 	.short	(.L_21 - .L_20)
.L_20:
        /*004c*/ 	.word	0x00000000
        /*0050*/ 	.short	0x0002
        /*0052*/ 	.short	0x0010
        /*0054*/ 	.byte	0x00, 0xf4, 0x21, 0x00


	//----- nvinfo : EIATTR_KPARAM_INFO
	.align		4
.L_21:
        /*0058*/ 	.byte	0x04, 0x17
        /*005a*/ 	.short	(.L_23 - .L_22)
.L_22:
        /*005c*/ 	.word	0x00000000
        /*0060*/ 	.short	0x0001
        /*0062*/ 	.short	0x0008
        /*0064*/ 	.byte	0x00, 0xf4, 0x21, 0x00


	//----- nvinfo : EIATTR_KPARAM_INFO
	.align		4
.L_23:
        /*0068*/ 	.byte	0x04, 0x17
        /*006a*/ 	.short	(.L_25 - .L_24)
.L_24:
        /*006c*/ 	.word	0x00000000
        /*0070*/ 	.short	0x0000
        /*0072*/ 	.short	0x0000
        /*0074*/ 	.byte	0x00, 0xf4, 0x21, 0x00


	//----- nvinfo : EIATTR_SPARSE_MMA_MASK
	.align		4
.L_25:
        /*0078*/ 	.byte	0x03, 0x50
        /*007a*/ 	.short	0x0000


	//----- nvinfo : EIATTR_MAXREG_COUNT
	.align		4
        /*007c*/ 	.byte	0x03, 0x1b
        /*007e*/ 	.short	0x00ff


	//----- nvinfo : EIATTR_EXIT_INSTR_OFFSETS
	.align		4
        /*0080*/ 	.byte	0x04, 0x1c
        /*0082*/ 	.short	(.L_27 - .L_26)


	//   ....[0]....
.L_26:
        /*0084*/ 	.word	0x00000320


	//   ....[1]....
        /*0088*/ 	.word	0x00000340


	//----- nvinfo : EIATTR_REQNTID
	.align		4
.L_27:
        /*008c*/ 	.byte	0x04, 0x10
        /*008e*/ 	.short	(.L_29 - .L_28)
.L_28:
        /*0090*/ 	.word	0x00000080
        /*0094*/ 	.word	0x00000001
        /*0098*/ 	.word	0x00000001


	//----- nvinfo : EIATTR_CBANK_PARAM_SIZE
	.align		4
.L_29:
        /*009c*/ 	.byte	0x03, 0x19
        /*009e*/ 	.short	0x0034


	//----- nvinfo : EIATTR_PARAM_CBANK
	.align		4
        /*00a0*/ 	.byte	0x04, 0x0a
        /*00a2*/ 	.short	(.L_31 - .L_30)
	.align		4
.L_30:
        /*00a4*/ 	.word	index@(.nv.constant0.triton_poi_fused__native_batch_norm_legit_no_training_hardtanh_8)
        /*00a8*/ 	.short	0x0210
        /*00aa*/ 	.short	0x0034


	//----- nvinfo : EIATTR_SW_WAR
	.align		4
.L_31:
        /*00ac*/ 	.byte	0x04, 0x36
        /*00ae*/ 	.short	(.L_33 - .L_32)
.L_32:
        /*00b0*/ 	.word	0x00000008
.L_33:


//--------------------- .nv.callgraph             --------------------------
	.section	.nv.callgraph,"",@"SHT_CUDA_CALLGRAPH"
	.align	4
	.sectionentsize	8
	.align		4
        /*0000*/ 	.word	0x00000000
	.align		4
        /*0004*/ 	.word	0xffffffff
	.align		4
        /*0008*/ 	.word	0x00000000
	.align		4
        /*000c*/ 	.word	0xfffffffe
	.align		4
        /*0010*/ 	.word	0x00000000
	.align		4
        /*0014*/ 	.word	0xfffffffd
	.align		4
        /*0018*/ 	.word	0x00000000
	.align		4
        /*001c*/ 	.word	0xfffffffc


//--------------------- .nv.constant4             --------------------------
	.section	.nv.constant4,"a",@progbits
	.align	8
	.align		8
.nv.constant4:
        /*0000*/ 	.dword	_$_str
	.align		8
        /*0008*/ 	.dword	_$_str_$_2


//--------------------- .text.triton_poi_fused__native_batch_norm_legit_no_training_hardtanh_8 --------------------------
	.section	.text.triton_poi_fused__native_batch_norm_legit_no_training_hardtanh_8,"ax",@progbits
	.align	128
        .global         triton_poi_fused__native_batch_norm_legit_no_training_hardtanh_8
        .type           triton_poi_fused__native_batch_norm_legit_no_training_hardtanh_8,@function
        .size           triton_poi_fused__native_batch_norm_legit_no_training_hardtanh_8,(.L_x_1 - triton_poi_fused__native_batch_norm_legit_no_training_hardtanh_8)
        .other          triton_poi_fused__native_batch_norm_legit_no_training_hardtanh_8,@"STO_CUDA_ENTRY STV_DEFAULT"
triton_poi_fused__native_batch_norm_legit_no_training_hardtanh_8:
.text.triton_poi_fused__native_batch_norm_legit_no_training_hardtanh_8:
[----:B------:R-:W0:Y:S01]  /*0000*/  LDC R1, c[0x0][0x28] ;  /* 0x00000a00ff017b82 */ /* 0x000e220000000800 */
[----:B------:R-:W1:Y:S07]  /*0010*/  S2R R0, SR_TID.X ;  /* 0x0000000000007919 */ /* 0x000e6e0000002100 */
[----:B------:R-:W2:Y:S01]  /*0020*/  LDC.64 R6, c[0x0][0x220] ;  /* 0x00008800ff067b82 */ /* 0x000ea20000000a00 */
[----:B------:R-:W-:Y:S01]  /*0030*/  CS2R R14, SRZ ;  /* 0x00000000000e7805 */ /* 0x000fe2000001ff00 */
[----:B------:R-:W-:Y:S01]  /*0040*/  ULDC.64 UR4, c[0x0][0x208] ;  /* 0x0000820000047ab9 */ /* 0x000fe20000000a00 */
[----:B------:R-:W3:Y:S05]  /*0050*/  S2R R3, SR_CTAID.X ;  /* 0x0000000000037919 */ /* 0x000eea0000002500 */
[----:B------:R-:W4:Y:S08]  /*0060*/  LDC.64 R4, c[0x0][0x218] ;  /* 0x00008600ff047b82 */ /* 0x000f300000000a00 */
[----:B------:R-:W5:Y:S08]  /*0070*/  LDC.64 R8, c[0x0][0x228] ;  /* 0x00008a00ff087b82 */ /* 0x000f700000000a00 */
[----:B------:R-:W5:Y:S01]  /*0080*/  LDC.64 R10, c[0x0][0x230] ;  /* 0x00008c00ff0a7b82 */ /* 0x000f620000000a00 */
[----:B-1----:R-:W-:-:S04]  /*0090*/  LOP3.LUT R0, R0, 0x7f, RZ, 0xc0, !PT ;  /* 0x0000007f00007812 */ /* 0x002fc800078ec0ff */
[----:B---3--:R-:W-:-:S04]  /*00a0*/  LEA R0, R3, R0, 0x7 ;  /* 0x0000000003007211 */ /* 0x008fc800078e38ff */
[C---:B------:R-:W-:Y:S01]  /*00b0*/  ISETP.GE.AND P0, PT, R0.reuse, 0x1800, PT ;  /* 0x000018000000780c */ /* 0x040fe20003f06270 */
[----:B------:R-:W-:-:S05]  /*00c0*/  IMAD.HI R2, R0, 0x2aaaaaab, RZ ;  /* 0x2aaaaaab00027827 */ /* 0x000fca00078e02ff */
[----:B------:R-:W-:-:S04]  /*00d0*/  SHF.R.U32.HI R3, RZ, 0x1f, R2 ;  /* 0x0000001fff037819 */ /* 0x000fc80000011602 */
[----:B------:R-:W-:-:S05]  /*00e0*/  LEA.HI R3, R2, R3, RZ, 0x1a ;  /* 0x0000000302037211 */ /* 0x000fca00078fd0ff */
[----:B------:R-:W-:Y:S02]  /*00f0*/  IMAD R13, R3, -0x180, R0 ;  /* 0xfffffe80030d7824 */ /* 0x000fe400078e0200 */
[----:B------:R-:W1:Y:S02]  /*0100*/  LDC.64 R2, c[0x0][0x210] ;  /* 0x00008400ff027b82 */ /* 0x000e640000000a00 */
[----:B--2---:R-:W-:-:S05]  /*0110*/  IMAD.WIDE R6, R13, 0x4, R6 ;  /* 0x000000040d067825 */ /* 0x004fca00078e0206 */
[----:B------:R5:W2:Y:S01]  /*0120*/  @!P0 LDG.E.EL R14, desc[UR4][R6.64] ;  /* 0x00000004060e8981 */ /* 0x000aa2000c2e1900 */
[----:B------:R-:W-:Y:S01]  /*0130*/  HFMA2.MMA R12, -RZ, RZ, 0, 0 ;  /* 0x00000000ff0c7435 */ /* 0x000fe200000001ff */
[----:B----4-:R-:W-:-:S05]  /*0140*/  IMAD.WIDE R4, R13, 0x4, R4 ;  /* 0x000000040d047825 */ /* 0x010fca00078e0204 */
[----:B------:R-:W3:Y:S01]  /*0150*/  @!P0 LDG.E.EL R15, desc[UR4][R4.64] ;  /* 0x00000004040f8981 */ /* 0x000ee2000c2e1900 */
[----:B-----5:R-:W-:-:S04]  /*0160*/  IMAD.WIDE R6, R13, 0x4, R8 ;  /* 0x000000040d067825 */ /* 0x020fc800078e0208 */
[----:B-1----:R-:W-:-:S04]  /*0170*/  IMAD.WIDE R2, R0, 0x4, R2 ;  /* 0x0000000400027825 */ /* 0x002fc800078e0202 */
[----:B0-----:R-:W-:Y:S01]  /*0180*/  IMAD.WIDE R8, R13, 0x4, R10 ;  /* 0x000000040d087825 */ /* 0x001fe200078e020a */
[----:B------:R0:W3:Y:S01]  /*0190*/  @!P0 LDG.E R12, desc[UR4][R2.64] ;  /* 0x00000004020c8981 */ /* 0x0000e2000c1e1900 */
[----:B------:R-:W-:-:S06]  /*01a0*/  CS2R R10, SRZ ;  /* 0x00000000000a7805 */ /* 0x000fcc000001ff00 */
[----:B------:R-:W4:Y:S04]  /*01b0*/  @!P0 LDG.E.EL R10, desc[UR4][R6.64] ;  /* 0x00000004060a8981 */ /* 0x000f28000c2e1900 */
[----:B------:R-:W4:Y:S01]  /*01c0*/  @!P0 LDG.E.EL R11, desc[UR4][R8.64] ;  /* 0x00000004080b8981 */ /* 0x000f22000c2e1900 */
[----:B0-----:R-:W-:Y:S01]  /*01d0*/  MOV R2, 0x3e800000 ;  /* 0x3e80000000027802 */ /* 0x001fe20000000f00 */
[----:B--2---:R-:W-:-:S04]  /*01e0*/  FADD R14, R14, 9.9999997473787516356e-06 ;  /* 0x3727c5ac0e0e7421 */ /* 0x004fc80000000000 */
[----:B------:R-:W0:Y:S02]  /*01f0*/  MUFU.SQRT R13, R14 ;  /* 0x0000000e000d7308 */ /* 0x000e240000002000 */
[C---:B0-----:R-:W-:Y:S02]  /*0200*/  FSETP.GT.AND P1, PT, R13.reuse, 8.50705917302346158658e+37, PT ;  /* 0x7e8000000d00780b */ /* 0x041fe40003f24000 */
[----:B------:R-:W-:-:S11]  /*0210*/  FSETP.GEU.AND P2, PT, R13, 1.175494350822287508e-38, PT ;  /* 0x008000000d00780b */ /* 0x000fd60003f4e000 */
[----:B------:R-:W-:-:S04]  /*0220*/  @P1 FMUL R13, R13, 0.25 ;  /* 0x3e8000000d0d1820 */ /* 0x000fc80000400000 */
[----:B------:R-:W-:-:S06]  /*0230*/  @!P2 FMUL R13, R13, 16777216 ;  /* 0x4b8000000d0da820 */ /* 0x000fcc0000400000 */
[----:B------:R-:W0:Y:S01]  /*0240*/  MUFU.RCP R13, R13 ;  /* 0x0000000d000d7308 */ /* 0x000e220000001000 */
[----:B------:R-:W-:Y:S01]  /*0250*/  FSEL R2, R2, 1, P1 ;  /* 0x3f80000002027808 */ /* 0x000fe20000800000 */
[----:B---3--:R-:W-:-:S04]  /*0260*/  FADD R12, -R15, R12 ;  /* 0x0000000c0f0c7221 */ /* 0x008fc80000000100 */
[----:B------:R-:W-:-:S04]  /*0270*/  @!P2 FMUL R2, R2, 16777216 ;  /* 0x4b8000000202a820 */ /* 0x000fc80000400000 */
[----:B0-----:R-:W-:-:S04]  /*0280*/  FMUL R3, R13, R2 ;  /* 0x000000020d037220 */ /* 0x001fc80000400000 */
[----:B------:R-:W-:Y:S02]  /*0290*/  FMUL R12, R12, R3 ;  /* 0x000000030c0c7220 */ /* 0x000fe40000400000 */
[----:B------:R-:W0:Y:S02]  /*02a0*/  LDC.64 R2, c[0x0][0x238] ;  /* 0x00008e00ff027b82 */ /* 0x000e240000000a00 */
[----:B----4-:R-:W-:-:S05]  /*02b0*/  FFMA R10, R12, R10, R11 ;  /* 0x0000000a0c0a7223 */ /* 0x010fca000000000b */
[----:B------:R-:W-:-:S04]  /*02c0*/  FSETP.GTU.AND P1, PT, R10, RZ, PT ;  /* 0x000000ff0a00720b */ /* 0x000fc80003f2c000 */
[----:B------:R-:W-:-:S04]  /*02d0*/  FSEL R5, R10, RZ, P1 ;  /* 0x000000ff0a057208 */ /* 0x000fc80000800000 */
[C---:B------:R-:W-:Y:S02]  /*02e0*/  FSETP.GEU.AND P2, PT, R5.reuse, 6, PT ;  /* 0x40c000000500780b */ /* 0x040fe40003f4e000 */
[----:B------:R-:W-:Y:S01]  /*02f0*/  FSETP.NAN.AND P1, PT, R5, R5, PT ;  /* 0x000000050500720b */ /* 0x000fe20003f28000 */
[----:B0-----:R-:W-:-:S10]  /*0300*/  IMAD.WIDE R2, R0, 0x4, R2 ;  /* 0x0000000400027825 */ /* 0x001fd400078e0202 */
[----:B------:R-:W-:Y:S01]  /*0310*/  @P2 SEL R5, R5, 0x40c00000, P1 ;  /* 0x40c0000005052807 */ /* 0x000fe20000800000 */
[----:B------:R-:W-:Y:S06]  /*0320*/  @P0 EXIT ;  /* 0x000000000000094d */ /* 0x000fec0003800000 */
[----:B------:R-:W-:Y:S01]  /*0330*/  STG.E desc[UR4][R2.64], R5 ;  /* 0x0000000502007986 */ /* 0x000fe2000c101904 */
[----:B------:R-:W-:Y:S05]  /*0340*/  EXIT ;  /* 0x000000000000794d */ /* 0x000fea0003800000 */
.L_x_0:
[----:B------:R-:W-:-:S00]  /*0350*/  BRA `(.L_x_0) ;  /* 0xfffffffc00fc7947 */ /* 0x000fc0000383ffff */
[----:B------:R-:W-:-:S00]  /*0360*/  NOP ;  /* 0x0000000000007918 */ /* 0x000fc00000000000 */
        /* <DEDUP_REMOVED lines=9> */
.L_x_1:


//--------------------- .nv.global.init           --------------------------
	.section	.nv.global.init,"aw",@progbits
.nv.global.init:
	.type		_$_str,@object
	.size		_$_str,(_$_str_$_2 - _$_str)
_$_str:
        /*0000*/ 	.byte	0x5f, 0x5f, 0x43, 0x55, 0x44, 0x41, 0x5f, 0x46, 0x54, 0x5a, 0x00
	.type		_$_str_$_2,@object
	.size		_$_str_$_2,(.L_1 - _$_str_$_2)
_$_str_$_2:
        /*000b*/ 	.byte	0x5f, 0x5f, 0x43, 0x55, 0x44, 0x41, 0x5f, 0x50, 0x52, 0x45, 0x43, 0x5f, 0x53, 0x51, 0x52, 0x54
        /*001b*/ 	.byte	0x00
.L_1:


//--------------------- .nv.constant0.triton_poi_fused__native_batch_norm_legit_no_training_hardtanh_8 --------------------------
	.section	.nv.constant0.triton_poi_fused__native_batch_norm_legit_no_training_hardtanh_8,"a",@progbits
	.sectionflags	@""
	.align	4
.nv.constant0.triton_poi_fused__native_batch_norm_legit_no_training_hardtanh_8:
	.zero		580
